	.headerflags	@"EF_CUDA_TEXMODE_UNIFIED EF_CUDA_64BIT_ADDRESS EF_CUDA_ACCELERATORS EF_CUDA_SM90 EF_CUDA_VIRTUAL_SM(EF_CUDA_SM90)"
	.elftype	@"ET_EXEC"


//--------------------- .nv.info                  --------------------------
	.section	.nv.info,"",@"SHT_CUDA_INFO"
	.align	4


	//----- nvinfo : EIATTR_REGCOUNT
	.align		4
        /*0000*/ 	.byte	0x04, 0x2f
        /*0002*/ 	.short	(.L_1 - .L_0)
	.align		4
.L_0:
        /*0004*/ 	.word	index@(triton_mm)
        /*0008*/ 	.word	0x0000005c


	//----- nvinfo : EIATTR_MIN_STACK_SIZE
	.align		4
.L_1:
        /*000c*/ 	.byte	0x04, 0x12
        /*000e*/ 	.short	(.L_3 - .L_2)
	.align		4
.L_2:
        /*0010*/ 	.word	index@(triton_mm)
        /*0014*/ 	.word	0x00000000


	//----- nvinfo : EIATTR_FRAME_SIZE
	.align		4
.L_3:
        /*0018*/ 	.byte	0x04, 0x11
        /*001a*/ 	.short	(.L_5 - .L_4)
	.align		4
.L_4:
        /*001c*/ 	.word	index@(triton_mm)
        /*0020*/ 	.word	0x00000000


	//----- nvinfo : EIATTR_MIN_STACK_SIZE
	.align		4
.L_5:
        /*0024*/ 	.byte	0x04, 0x12
        /*0026*/ 	.short	(.L_7 - .L_6)
	.align		4
.L_6:
        /*0028*/ 	.word	index@(triton_mm)
        /*002c*/ 	.word	0x00000000
.L_7:


//--------------------- .nv.info.triton_mm        --------------------------
	.section	.nv.info.triton_mm,"",@"SHT_CUDA_INFO"
	.sectionflags	@""
	.align	4


	//----- nvinfo : EIATTR_CUDA_API_VERSION
	.align		4
        /*0000*/ 	.byte	0x04, 0x37
        /*0002*/ 	.short	(.L_9 - .L_8)
.L_8:
        /*0004*/ 	.word	0x0000007c


	//----- nvinfo : EIATTR_KPARAM_INFO
	.align		4
.L_9:
        /*0008*/ 	.byte	0x04, 0x17
        /*000a*/ 	.short	(.L_11 - .L_10)
.L_10:
        /*000c*/ 	.word	0x00000000
        /*0010*/ 	.short	0x0002
        /*0012*/ 	.short	0x0010
        /*0014*/ 	.byte	0x00, 0xf0, 0x21, 0x00


	//----- nvinfo : EIATTR_KPARAM_INFO
	.align		4
.L_11:
        /*0018*/ 	.byte	0x04, 0x17
        /*001a*/ 	.short	(.L_13 - .L_12)
.L_12:
        /*001c*/ 	.word	0x00000000
        /*0020*/ 	.short	0x0001
        /*0022*/ 	.short	0x0008
        /*0024*/ 	.byte	0x00, 0xf0, 0x21, 0x00


	//----- nvinfo : EIATTR_KPARAM_INFO
	.align		4
.L_13:
        /*0028*/ 	.byte	0x04, 0x17
        /*002a*/ 	.short	(.L_15 - .L_14)
.L_14:
        /*002c*/ 	.word	0x00000000
        /*0030*/ 	.short	0x0000
        /*0032*/ 	.short	0x0000
        /*0034*/ 	.byte	0x00, 0xf0, 0x21, 0x00


	//----- nvinfo : EIATTR_SPARSE_MMA_MASK
	.align		4
.L_15:
        /*0038*/ 	.byte	0x03, 0x50
        /*003a*/ 	.short	0x0000


	//----- nvinfo : EIATTR_MAXREG_COUNT
	.align		4
        /*003c*/ 	.byte	0x03, 0x1b
        /*003e*/ 	.short	0x00ff


	//----- nvinfo : EIATTR_COOP_GROUP_MASK_REGIDS
	.align		4
        /*0040*/ 	.byte	0x04, 0x29
        /*0042*/ 	.short	(.L_17 - .L_16)


	//   ....[0]....
.L_16:
        /*0044*/ 	.word	0xffffffff


	//----- nvinfo : EIATTR_COOP_GROUP_INSTR_OFFSETS
	.align		4
.L_17:
        /*0048*/ 	.byte	0x04, 0x28
        /*004a*/ 	.short	(.L_19 - .L_18)


	//   ....[0]....
.L_18:
        /*004c*/ 	.word	0x00000930


	//----- nvinfo : EIATTR_EXIT_INSTR_OFFSETS
	.align		4
.L_19:
        /*0050*/ 	.byte	0x04, 0x1c
        /*0052*/ 	.short	(.L_21 - .L_20)


	//   ....[0]....
.L_20:
        /*0054*/ 	.word	0x000013f0


	//   ....[1]....
        /*0058*/ 	.word	0x00001440


	//----- nvinfo : EIATTR_MAX_THREADS
	.align		4
.L_21:
        /*005c*/ 	.byte	0x04, 0x05
        /*005e*/ 	.short	(.L_23 - .L_22)
.L_22:
        /*0060*/ 	.word	0x00000100
        /*0064*/ 	.word	0x00000001
        /*0068*/ 	.word	0x00000001


	//----- nvinfo : EIATTR_CBANK_PARAM_SIZE
	.align		4
.L_23:
        /*006c*/ 	.byte	0x03, 0x19
        /*006e*/ 	.short	0x0018


	//----- nvinfo : EIATTR_PARAM_CBANK
	.align		4
        /*0070*/ 	.byte	0x04, 0x0a
        /*0072*/ 	.short	(.L_25 - .L_24)
	.align		4
.L_24:
        /*0074*/ 	.word	index@(.nv.constant0.triton_mm)
        /*0078*/ 	.short	0x0210
        /*007a*/ 	.short	0x0018


	//----- nvinfo : EIATTR_SW_WAR
	.align		4
.L_25:
        /*007c*/ 	.byte	0x04, 0x36
        /*007e*/ 	.short	(.L_27 - .L_26)
.L_26:
        /*0080*/ 	.word	0x00000008
.L_27:


//--------------------- .nv.callgraph             --------------------------
	.section	.nv.callgraph,"",@"SHT_CUDA_CALLGRAPH"
	.align	4
	.sectionentsize	8
	.align		4
        /*0000*/ 	.word	0x00000000
	.align		4
        /*0004*/ 	.word	0xffffffff
	.align		4
        /*0008*/ 	.word	0x00000000
	.align		4
        /*000c*/ 	.word	0xfffffffe
	.align		4
        /*0010*/ 	.word	0x00000000
	.align		4
        /*0014*/ 	.word	0xfffffffd
	.align		4
        /*0018*/ 	.word	0x00000000
	.align		4
        /*001c*/ 	.word	0xfffffffc


//--------------------- .text.triton_mm           --------------------------
	.section	.text.triton_mm,"ax",@progbits
	.sectionflags	@"SHF_BARRIERS=1"
	.align	128
        .global         triton_mm
        .type           triton_mm,@function
        .size           triton_mm,(.L_x_2 - triton_mm)
        .other          triton_mm,@"STO_CUDA_ENTRY STV_DEFAULT"
triton_mm:
.text.triton_mm:
[----:B------:R-:W1:Y:S02]  /*0000*/  LDC R1, c[0x0][0x28] ;  /* 0x00000a00ff017b82 */ /* 0x000e640000000800 */
[----:B------:R-:W2:Y:S01]  /*0010*/  S2R R9, SR_CTAID.X ;  /* 0x0000000000097919 */ /* 0x000ea20000002500 */
[----:B------:R-:W-:Y:S01]  /*0020*/  IMAD.MOV.U32 R5, RZ, RZ, -0x8 ;  /* 0xfffffff8ff057424 */ /* 0x000fe200078e00ff */
[----:B------:R-:W3:Y:S01]  /*0030*/  S2UR UR5, SR_CgaCtaId ;  /* 0x00000000000579c3 */ /* 0x000ee20000008800 */
[----:B------:R-:W-:Y:S01]  /*0040*/  UMOV UR4, 0x400 ;  /* 0x0000040000047882 */ /* 0x000fe20000000000 */
[----:B------:R-:W-:Y:S01]  /*0050*/  ULDC.64 UR16, c[0x0][0x208] ;  /* 0x0000820000107ab9 */ /* 0x000fe20000000a00 */
[----:B------:R-:W-:Y:S02]  /*0060*/  CS2R R24, SRZ ;  /* 0x0000000000187805 */ /* 0x000fe4000001ff00 */
[----:B------:R-:W-:Y:S02]  /*0070*/  CS2R R26, SRZ ;  /* 0x00000000001a7805 */ /* 0x000fe4000001ff00 */
[----:B------:R-:W-:Y:S02]  /*0080*/  CS2R R28, SRZ ;  /* 0x00000000001c7805 */ /* 0x000fe4000001ff00 */
[----:B------:R-:W-:-:S02]  /*0090*/  CS2R R30, SRZ ;  /* 0x00000000001e7805 */ /* 0x000fc4000001ff00 */
[----:B------:R-:W-:Y:S02]  /*00a0*/  CS2R R32, SRZ ;  /* 0x0000000000207805 */ /* 0x000fe4000001ff00 */
[----:B------:R-:W-:Y:S02]  /*00b0*/  CS2R R34, SRZ ;  /* 0x0000000000227805 */ /* 0x000fe4000001ff00 */
        /* <DEDUP_REMOVED lines=14> */
[----:B------:R-:W-:Y:S01]  /*01a0*/  CS2R R64, SRZ ;  /* 0x0000000000407805 */ /* 0x000fe2000001ff00 */
[----:B---3--:R-:W-:Y:S01]  /*01b0*/  UPRMT UR5, UR5, 0x654, UR4 ;  /* 0x0000065405057896 */ /* 0x008fe20008000004 */
[----:B------:R-:W-:-:S02]  /*01c0*/  CS2R R66, SRZ ;  /* 0x0000000000427805 */ /* 0x000fc4000001ff00 */
[----:B------:R-:W-:Y:S02]  /*01d0*/  CS2R R68, SRZ ;  /* 0x0000000000447805 */ /* 0x000fe4000001ff00 */
[----:B------:R-:W-:Y:S02]  /*01e0*/  CS2R R70, SRZ ;  /* 0x0000000000467805 */ /* 0x000fe4000001ff00 */
[----:B------:R-:W-:Y:S02]  /*01f0*/  CS2R R72, SRZ ;  /* 0x0000000000487805 */ /* 0x000fe4000001ff00 */
[----:B------:R-:W-:Y:S01]  /*0200*/  CS2R R74, SRZ ;  /* 0x00000000004a7805 */ /* 0x000fe2000001ff00 */
[----:B--2---:R-:W-:Y:S01]  /*0210*/  IMAD.HI R0, R9, 0x2aaaaaab, RZ ;  /* 0x2aaaaaab09007827 */ /* 0x004fe200078e02ff */
[----:B------:R-:W-:Y:S02]  /*0220*/  CS2R R76, SRZ ;  /* 0x00000000004c7805 */ /* 0x000fe4000001ff00 */
[----:B------:R-:W-:-:S02]  /*0230*/  CS2R R78, SRZ ;  /* 0x00000000004e7805 */ /* 0x000fc4000001ff00 */
[----:B------:R-:W-:Y:S02]  /*0240*/  CS2R R80, SRZ ;  /* 0x0000000000507805 */ /* 0x000fe4000001ff00 */
[----:B------:R-:W-:Y:S02]  /*0250*/  CS2R R82, SRZ ;  /* 0x0000000000527805 */ /* 0x000fe4000001ff00 */
[----:B------:R-:W-:Y:S02]  /*0260*/  SHF.R.U32.HI R3, RZ, 0x1f, R0 ;  /* 0x0000001fff037819 */ /* 0x000fe40000011600 */
[----:B------:R-:W-:Y:S02]  /*0270*/  CS2R R84, SRZ ;  /* 0x0000000000547805 */ /* 0x000fe4000001ff00 */
[----:B------:R-:W-:Y:S01]  /*0280*/  CS2R R86, SRZ ;  /* 0x0000000000567805 */ /* 0x000fe2000001ff00 */
[----:B------:R-:W-:Y:S01]  /*0290*/  UMOV UR4, URZ ;  /* 0x0000003f00047c82 */ /* 0x000fe20008000000 */
[----:B------:R-:W-:Y:S01]  /*02a0*/  LEA.HI.SX32 R4, R0, R3, 0x1b ;  /* 0x0000000300047211 */ /* 0x000fe200078fdaff */
[----:B------:R-:W-:-:S04]  /*02b0*/  UMOV UR14, 0xffffffff ;  /* 0xffffffff000e7882 */ /* 0x000fc80000000000 */
[C---:B------:R-:W-:Y:S02]  /*02c0*/  IMAD R0, R4.reuse, R5, 0x20 ;  /* 0x0000002004007424 */ /* 0x040fe400078e0205 */
[----:B------:R-:W-:-:S03]  /*02d0*/  IMAD R6, R4, -0xc0, R9 ;  /* 0xffffff4004067824 */ /* 0x000fc600078e0209 */
[----:B------:R-:W-:Y:S02]  /*02e0*/  VIMNMX R5, R0, 0x8, PT ;  /* 0x0000000800057848 */ /* 0x000fe40003fe0100 */
[----:B------:R-:W-:Y:S02]  /*02f0*/  IABS R10, R6 ;  /* 0x00000006000a7213 */ /* 0x000fe40000000000 */
[-C--:B------:R-:W-:Y:S02]  /*0300*/  IABS R8, R5.reuse ;  /* 0x0000000500087213 */ /* 0x080fe40000000000 */
[-C--:B------:R-:W-:Y:S02]  /*0310*/  IABS R11, R5.reuse ;  /* 0x00000005000b7213 */ /* 0x080fe40000000000 */
[----:B------:R-:W2:Y:S01]  /*0320*/  I2F.RP R0, R8 ;  /* 0x0000000800007306 */ /* 0x000ea20000209400 */
[----:B------:R-:W-:Y:S02]  /*0330*/  LOP3.LUT R6, R6, R5, RZ, 0x3c, !PT ;  /* 0x0000000506067212 */ /* 0x000fe400078e3cff */
[----:B------:R-:W-:-:S02]  /*0340*/  IMAD.MOV R11, RZ, RZ, -R11 ;  /* 0x000000ffff0b7224 */ /* 0x000fc400078e0a0b */
[----:B------:R-:W-:Y:S02]  /*0350*/  ISETP.GE.AND P3, PT, R6, RZ, PT ;  /* 0x000000ff0600720c */ /* 0x000fe40003f66270 */
[----:B------:R-:W-:Y:S01]  /*0360*/  LOP3.LUT R6, RZ, R5, RZ, 0x33, !PT ;  /* 0x00000005ff067212 */ /* 0x000fe200078e33ff */
[----:B--2---:R-:W2:Y:S02]  /*0370*/  MUFU.RCP R0, R0 ;  /* 0x0000000000007308 */ /* 0x004ea40000001000 */
[----:B--2---:R-:W-:Y:S01]  /*0380*/  VIADD R2, R0, 0xffffffe ;  /* 0x0ffffffe00027836 */ /* 0x004fe20000000000 */
[----:B------:R-:W-:-:S05]  /*0390*/  IABS R0, R9 ;  /* 0x0000000900007213 */ /* 0x000fca0000000000 */
[----:B------:R2:W3:Y:S02]  /*03a0*/  F2I.FTZ.U32.TRUNC.NTZ R3, R2 ;  /* 0x0000000200037305 */ /* 0x0004e4000021f000 */
[----:B--2---:R-:W-:Y:S02]  /*03b0*/  IMAD.MOV.U32 R2, RZ, RZ, RZ ;  /* 0x000000ffff027224 */ /* 0x004fe400078e00ff */
[----:B---3--:R-:W-:-:S04]  /*03c0*/  IMAD.MOV R7, RZ, RZ, -R3 ;  /* 0x000000ffff077224 */ /* 0x008fc800078e0a03 */
[----:B------:R-:W-:-:S04]  /*03d0*/  IMAD R7, R7, R8, RZ ;  /* 0x0000000807077224 */ /* 0x000fc800078e02ff */
[----:B------:R-:W-:-:S06]  /*03e0*/  IMAD.HI.U32 R3, R3, R7, R2 ;  /* 0x0000000703037227 */ /* 0x000fcc00078e0002 */
[----:B------:R-:W-:-:S04]  /*03f0*/  IMAD.HI.U32 R2, R3, R10, RZ ;  /* 0x0000000a03027227 */ /* 0x000fc800078e00ff */
[----:B------:R-:W-:Y:S02]  /*0400*/  IMAD R7, R2, R11, R10 ;  /* 0x0000000b02077224 */ /* 0x000fe400078e020a */
[----:B------:R-:W-:Y:S02]  /*0410*/  IMAD.MOV.U32 R10, RZ, RZ, R0 ;  /* 0x000000ffff0a7224 */ /* 0x000fe400078e0000 */
[----:B------:R-:W2:Y:S01]  /*0420*/  S2R R0, SR_TID.X ;  /* 0x0000000000007919 */ /* 0x000ea20000002100 */
[----:B------:R-:W-:Y:S01]  /*0430*/  ISETP.GT.U32.AND P2, PT, R8, R7, PT ;  /* 0x000000070800720c */ /* 0x000fe20003f44070 */
[----:B------:R-:W-:-:S04]  /*0440*/  IMAD.HI.U32 R3, R3, R10, RZ ;  /* 0x0000000a03037227 */ /* 0x000fc800078e00ff */
[----:B------:R-:W-:-:S05]  /*0450*/  IMAD R3, R3, R11, R10 ;  /* 0x0000000b03037224 */ /* 0x000fca00078e020a */
[----:B------:R-:W-:-:S03]  /*0460*/  ISETP.GT.U32.AND P1, PT, R8, R3, PT ;  /* 0x000000030800720c */ /* 0x000fc60003f24070 */
[----:B------:R-:W-:Y:S02]  /*0470*/  @!P2 IMAD.IADD R7, R7, 0x1, -R8 ;  /* 0x000000010707a824 */ /* 0x000fe400078e0a08 */
[----:B------:R-:W-:Y:S01]  /*0480*/  @!P2 VIADD R2, R2, 0x1 ;  /* 0x000000010202a836 */ /* 0x000fe20000000000 */
[----:B------:R-:W-:Y:S02]  /*0490*/  ISETP.GE.AND P2, PT, R9, RZ, PT ;  /* 0x000000ff0900720c */ /* 0x000fe40003f46270 */
[----:B------:R-:W-:-:S05]  /*04a0*/  ISETP.GE.U32.AND P0, PT, R7, R8, PT ;  /* 0x000000080700720c */ /* 0x000fca0003f06070 */
[----:B------:R-:W-:-:S05]  /*04b0*/  @!P1 IMAD.IADD R3, R3, 0x1, -R8 ;  /* 0x0000000103039824 */ /* 0x000fca00078e0a08 */
[----:B------:R-:W-:-:S03]  /*04c0*/  ISETP.GT.U32.AND P1, PT, R8, R3, PT ;  /* 0x000000030800720c */ /* 0x000fc60003f24070 */
[----:B------:R-:W-:Y:S01]  /*04d0*/  @P0 VIADD R2, R2, 0x1 ;  /* 0x0000000102020836 */ /* 0x000fe20000000000 */
[----:B------:R-:W-:Y:S02]  /*04e0*/  ISETP.NE.AND P0, PT, R5, RZ, PT ;  /* 0x000000ff0500720c */ /* 0x000fe40003f05270 */
[----:B--2---:R-:W-:Y:S01]  /*04f0*/  SHF.R.U32.HI R7, RZ, 0x2, R0 ;  /* 0x00000002ff077819 */ /* 0x004fe20000011600 */
[----:B------:R-:W-:-:S03]  /*0500*/  @!P3 IMAD.MOV R2, RZ, RZ, -R2 ;  /* 0x000000ffff02b224 */ /* 0x000fc600078e0a02 */
[----:B------:R-:W-:Y:S02]  /*0510*/  SGXT.U32 R7, R7, 0x6 ;  /* 0x000000060707781a */ /* 0x000fe40000000000 */
[----:B------:R-:W-:Y:S01]  /*0520*/  SEL R2, R6, R2, !P0 ;  /* 0x0000000206027207 */ /* 0x000fe20004000000 */
[----:B------:R-:W-:-:S04]  /*0530*/  @!P1 IMAD.IADD R3, R3, 0x1, -R8 ;  /* 0x0000000103039824 */ /* 0x000fc800078e0a08 */
[----:B------:R-:W-:Y:S02]  /*0540*/  IMAD.SHL.U32 R2, R2, 0x80, RZ ;  /* 0x0000008002027824 */ /* 0x000fe400078e00ff */
[----:B------:R-:W-:-:S03]  /*0550*/  @!P2 IMAD.MOV R3, RZ, RZ, -R3 ;  /* 0x000000ffff03a224 */ /* 0x000fc600078e0a03 */
[----:B------:R-:W-:Y:S02]  /*0560*/  LOP3.LUT R5, R2, R7, RZ, 0xfc, !PT ;  /* 0x0000000702057212 */ /* 0x000fe400078efcff */
[----:B------:R-:W-:Y:S02]  /*0570*/  SEL R3, R6, R3, !P0 ;  /* 0x0000000306037207 */ /* 0x000fe40004000000 */
[----:B------:R-:W-:Y:S01]  /*0580*/  LOP3.LUT R10, R2, 0x40, R7, 0xfe, !PT ;  /* 0x00000040020a7812 */ /* 0x000fe200078efe07 */
[----:B------:R-:W-:-:S04]  /*0590*/  IMAD.HI R8, R5, 0x2aaaaaab, RZ ;  /* 0x2aaaaaab05087827 */ /* 0x000fc800078e02ff */
[----:B------:R-:W-:Y:S01]  /*05a0*/  IMAD R3, R4, 0x8, R3 ;  /* 0x0000000804037824 */ /* 0x000fe200078e0203 */
[----:B------:R-:W-:Y:S01]  /*05b0*/  SHF.R.U32.HI R9, RZ, 0x1f, R8 ;  /* 0x0000001fff097819 */ /* 0x000fe20000011608 */
[----:B------:R-:W-:-:S03]  /*05c0*/  IMAD.HI R12, R10, 0x2aaaaaab, RZ ;  /* 0x2aaaaaab0a0c7827 */ /* 0x000fc600078e02ff */
[----:B------:R-:W-:Y:S01]  /*05d0*/  SHF.R.S32.HI R11, RZ, 0x18, R3 ;  /* 0x00000018ff0b7819 */ /* 0x000fe20000011403 */
[----:B------:R-:W-:Y:S01]  /*05e0*/  IMAD.SHL.U32 R3, R3, 0x80, RZ ;  /* 0x0000008003037824 */ /* 0x000fe200078e00ff */
[----:B------:R-:W-:Y:S02]  /*05f0*/  LEA.HI R16, R8, R9, RZ, 0x17 ;  /* 0x0000000908107211 */ /* 0x000fe400078fb8ff */
[----:B------:R-:W-:Y:S01]  /*0600*/  SHF.R.U32.HI R13, RZ, 0x1f, R12 ;  /* 0x0000001fff0d7819 */ /* 0x000fe2000001160c */
[----:B------:R-:W2:Y:S01]  /*0610*/  LDC.64 R8, c[0x0][0x210] ;  /* 0x00008400ff087b82 */ /* 0x000ea20000000a00 */
[----:B------:R-:W-:Y:S01]  /*0620*/  SGXT R11, R11, 0x1 ;  /* 0x000000010b0b781a */ /* 0x000fe20000000200 */
[----:B------:R-:W-:Y:S01]  /*0630*/  IMAD R17, R16, -0xc00, R5 ;  /* 0xfffff40010117824 */ /* 0x000fe200078e0205 */
[----:B------:R-:W-:Y:S01]  /*0640*/  LOP3.LUT R6, R3, 0x40, R7, 0xfe, !PT ;  /* 0x0000004003067812 */ /* 0x000fe200078efe07 */
[----:B------:R-:W-:Y:S01]  /*0650*/  IMAD.SHL.U32 R5, R0, 0x8, RZ ;  /* 0x0000000800057824 */ /* 0x000fe200078e00ff */
[----:B------:R-:W-:-:S02]  /*0660*/  LOP3.LUT R4, R3, R7, RZ, 0xfc, !PT ;  /* 0x0000000703047212 */ /* 0x000fc400078efcff */
[----:B------:R-:W-:Y:S02]  /*0670*/  LEA.HI R19, R12, R13, RZ, 0x17 ;  /* 0x0000000d0c137211 */ /* 0x000fe400078fb8ff */
[----:B------:R-:W3:Y:S01]  /*0680*/  LDC.64 R12, c[0x0][0x218] ;  /* 0x00008600ff0c7b82 */ /* 0x000ee20000000a00 */
[C---:B------:R-:W-:Y:S02]  /*0690*/  LEA.HI R15, R11.reuse, R6, RZ, 0xc ;  /* 0x000000060b0f7211 */ /* 0x040fe400078f60ff */
[----:B------:R-:W-:Y:S01]  /*06a0*/  LEA.HI R14, R11, R4, RZ, 0xc ;  /* 0x000000040b0e7211 */ /* 0x000fe200078f60ff */
[----:B------:R-:W-:Y:S01]  /*06b0*/  IMAD R19, R19, -0xc00, R10 ;  /* 0xfffff40013137824 */ /* 0x000fe200078e020a */
[----:B------:R-:W-:Y:S02]  /*06c0*/  LOP3.LUT R15, R15, 0x3fff000, RZ, 0xc0, !PT ;  /* 0x03fff0000f0f7812 */ /* 0x000fe400078ec0ff */
[----:B------:R-:W-:Y:S02]  /*06d0*/  LOP3.LUT R11, R14, 0x3fff000, RZ, 0xc0, !PT ;  /* 0x03fff0000e0b7812 */ /* 0x000fe400078ec0ff */
[----:B------:R-:W-:Y:S01]  /*06e0*/  LOP3.LUT R10, R5, 0x18, R0, 0x48, !PT ;  /* 0x00000018050a7812 */ /* 0x000fe200078e4800 */
[----:B------:R-:W-:Y:S01]  /*06f0*/  IMAD.IADD R15, R6, 0x1, -R15 ;  /* 0x00000001060f7824 */ /* 0x000fe200078e0a0f */
[----:B------:R-:W-:Y:S01]  /*0700*/  LOP3.LUT R6, R5, 0x18, RZ, 0xc0, !PT ;  /* 0x0000001805067812 */ /* 0x000fe200078ec0ff */
[----:B------:R-:W-:Y:S01]  /*0710*/  IMAD.IADD R11, R4, 0x1, -R11 ;  /* 0x00000001040b7824 */ /* 0x000fe200078e0a0b */
[C---:B------:R-:W-:Y:S01]  /*0720*/  LOP3.LUT R4, R7.reuse, 0x40, RZ, 0xfc, !PT ;  /* 0x0000004007047812 */ /* 0x040fe200078efcff */
[----:B------:R-:W-:-:S02]  /*0730*/  IMAD R14, R7, 0x20, R10 ;  /* 0x00000020070e7824 */ /* 0x000fc400078e020a */
[--C-:B------:R-:W-:Y:S02]  /*0740*/  IMAD R7, R11, 0x40, R6.reuse ;  /* 0x000000400b077824 */ /* 0x100fe400078e0206 */
[----:B------:R-:W-:Y:S02]  /*0750*/  IMAD R15, R15, 0x40, R6 ;  /* 0x000000400f0f7824 */ /* 0x000fe400078e0206 */
[----:B------:R-:W-:Y:S01]  /*0760*/  IMAD R16, R4, 0x20, R10 ;  /* 0x0000002004107824 */ /* 0x000fe200078e020a */
[----:B------:R-:W-:Y:S01]  /*0770*/  SHF.R.U32.HI R4, RZ, 0x5, R0 ;  /* 0x00000005ff047819 */ /* 0x000fe20000011600 */
[--C-:B------:R-:W-:Y:S02]  /*0780*/  IMAD R11, R17, 0x40, R6.reuse ;  /* 0x00000040110b7824 */ /* 0x100fe400078e0206 */
[----:B------:R-:W-:Y:S01]  /*0790*/  IMAD R19, R19, 0x40, R6 ;  /* 0x0000004013137824 */ /* 0x000fe200078e0206 */
[----:B------:R-:W-:Y:S01]  /*07a0*/  LEA R17, R16, UR5, 0x1 ;  /* 0x0000000510117c11 */ /* 0x000fe2000f8e08ff */
[----:B--2---:R-:W-:-:S04]  /*07b0*/  IMAD.WIDE R6, R7, 0x2, R8 ;  /* 0x0000000207067825 */ /* 0x004fc800078e0208 */
[----:B------:R-:W-:Y:S01]  /*07c0*/  IMAD.WIDE R8, R15, 0x2, R8 ;  /* 0x000000020f087825 */ /* 0x000fe200078e0208 */
[----:B------:R-:W-:Y:S02]  /*07d0*/  LEA R15, R14, UR5, 0x1 ;  /* 0x000000050e0f7c11 */ /* 0x000fe4000f8e08ff */
[----:B------:R-:W-:Y:S01]  /*07e0*/  IADD3 R18, P2, R6, 0x40, RZ ;  /* 0x0000004006127810 */ /* 0x000fe20007f5e0ff */
[--C-:B---3--:R-:W-:Y:S01]  /*07f0*/  IMAD.WIDE R10, R11, 0x2, R12.reuse ;  /* 0x000000020b0a7825 */ /* 0x108fe200078e020c */
[----:B------:R-:W-:Y:S01]  /*0800*/  IADD3 R20, P0, R8, 0x40, RZ ;  /* 0x0000004008147810 */ /* 0x000fe20007f1e0ff */
[----:B------:R-:W-:Y:S01]  /*0810*/  @!PT LDS RZ, [RZ] ;  /* 0x00000000fffff984 */ /* 0x000fe20000000800 */
[----:B------:R-:W-:Y:S01]  /*0820*/  @!PT LDS RZ, [RZ] ;  /* 0x00000000fffff984 */ /* 0x000fe20000000800 */
[----:B------:R-:W-:Y:S01]  /*0830*/  @!PT LDS RZ, [RZ] ;  /* 0x00000000fffff984 */ /* 0x000fe20000000800 */
[----:B------:R-:W-:Y:S02]  /*0840*/  LDGSTS.E.BYPASS.128 [R15], desc[UR16][R6.64] ;  /* 0x00000000060f7fae */ /* 0x000fe4000b901c50 */
[----:B------:R-:W-:Y:S01]  /*0850*/  IMAD.WIDE R12, R19, 0x2, R12 ;  /* 0x00000002130c7825 */ /* 0x000fe200078e020c */
[----:B------:R-:W-:Y:S01]  /*0860*/  IADD3 R22, P1, R10, 0x40, RZ ;  /* 0x000000400a167810 */ /* 0x000fe20007f3e0ff */
[----:B------:R3:W-:Y:S02]  /*0870*/  LDGSTS.E.BYPASS.128 [R17], desc[UR16][R8.64] ;  /* 0x0000000008117fae */ /* 0x0007e4000b901c50 */
[----:B------:R-:W-:Y:S01]  /*0880*/  IMAD.X R21, RZ, RZ, R9, P0 ;  /* 0x000000ffff157224 */ /* 0x000fe200000e0609 */
[----:B------:R-:W-:Y:S01]  /*0890*/  IADD3 R88, P0, R12, 0x40, RZ ;  /* 0x000000400c587810 */ /* 0x000fe20007f1e0ff */
[----:B------:R-:W0:Y:S01]  /*08a0*/  LDGDEPBAR ;  /* 0x00000000000079af */ /* 0x000e220000000000 */
[----:B------:R-:W-:-:S02]  /*08b0*/  IMAD.X R19, RZ, RZ, R7, P2 ;  /* 0x000000ffff137224 */ /* 0x000fc400010e0607 */
[----:B------:R-:W-:Y:S01]  /*08c0*/  IMAD.X R23, RZ, RZ, R11, P1 ;  /* 0x000000ffff177224 */ /* 0x000fe200008e060b */
[----:B------:R2:W-:Y:S01]  /*08d0*/  LDGSTS.E.BYPASS.128 [R15+0x4000], desc[UR16][R10.64] ;  /* 0x040000000a0f7fae */ /* 0x0005e2000b901c50 */
[----:B------:R-:W-:Y:S01]  /*08e0*/  IMAD.X R89, RZ, RZ, R13, P0 ;  /* 0x000000ffff597224 */ /* 0x000fe200000e060d */
[----:B------:R-:W-:Y:S02]  /*08f0*/  PLOP3.LUT P0, PT, PT, PT, PT, 0x80, 0x0 ;  /* 0x000000000000781c */ /* 0x000fe40003f0f070 */
[----:B------:R2:W-:Y:S01]  /*0900*/  LDGSTS.E.BYPASS.128 [R17+0x4000], desc[UR16][R12.64] ;  /* 0x040000000c117fae */ /* 0x0005e2000b901c50 */
[----:B---3--:R-:W-:-:S03]  /*0910*/  LOP3.LUT R8, R4, 0x7fffffc, RZ, 0xc0, !PT ;  /* 0x07fffffc04087812 */ /* 0x008fc600078ec0ff */
[----:B------:R-:W0:Y:S07]  /*0920*/  LDGDEPBAR ;  /* 0x00000000000079af */ /* 0x000e2e0000000000 */
.L_x_0:
[----:B--2---:R-:W2:Y:S01]  /*0930*/  SHFL.IDX PT, R6, R8, RZ, 0x1f ;  /* 0x00001fff08067589 */ /* 0x004ea200000e0000 */
[----:B------:R-:W-:Y:S01]  /*0940*/  UIADD3 UR14, UR14, 0x1, URZ ;  /* 0x000000010e0e7890 */ /* 0x000fe2000fffe03f */
[----:B------:R-:W-:-:S04]  /*0950*/  DEPBAR.LE SB0, 0x0 ;  /* 0x000080000000791a */ /* 0x000fc80000000000 */
[----:B------:R-:W-:Y:S01]  /*0960*/  UISETP.GE.AND UP0, UPT, UR14, 0x2, UPT ;  /* 0x000000020e00788c */ /* 0x000fe2000bf06270 */
[----:B------:R-:W-:Y:S01]  /*0970*/  BAR.SYNC.DEFER_BLOCKING 0x0 ;  /* 0x0000000000007b1d */ /* 0x000fe20000010000 */
[----:B------:R-:W-:Y:S01]  /*0980*/  UIADD3 UR4, UR4, 0x1, URZ ;  /* 0x0000000104047890 */ /* 0x000fe2000fffe03f */
[----:B------:R-:W-:Y:S01]  /*0990*/  IMAD.MOV.U32 R7, RZ, RZ, R19 ;  /* 0x000000ffff077224 */ /* 0x000fe200078e0013 */
[----:B------:R-:W-:Y:S01]  /*09a0*/  USEL UR14, UR14, URZ, !UP0 ;  /* 0x0000003f0e0e7287 */ /* 0x000fe2000c000000 */
[----:B------:R-:W-:Y:S02]  /*09b0*/  PLOP3.LUT P1, PT, P0, PT, PT, 0x80, 0x0 ;  /* 0x000000000000781c */ /* 0x000fe4000072f070 */
[----:B------:R-:W-:Y:S01]  /*09c0*/  UMOV UR11, 0x80000020 ;  /* 0x80000020000b7882 */ /* 0x000fe20000000000 */
[----:B--2---:R-:W-:Y:S01]  /*09d0*/  R2UR UR6, R6 ;  /* 0x00000000060672ca */ /* 0x004fe200000e0000 */
[----:B------:R-:W-:Y:S01]  /*09e0*/  IMAD.MOV.U32 R6, RZ, RZ, R18 ;  /* 0x000000ffff067224 */ /* 0x000fe200078e0012 */
[----:B------:R-:W-:Y:S01]  /*09f0*/  IADD3 R18, P5, R18, 0x40, RZ ;  /* 0x0000004012127810 */ /* 0x000fe20007fbe0ff */
[----:B------:R-:W-:-:S04]  /*0a00*/  WARPGROUP.ARRIVE ;  /* 0x00000000000079c5 */ /* 0x000fc80000000000 */
[----:B------:R-:W-:-:S06]  /*0a10*/  IMAD.X R19, RZ, RZ, R19, P5 ;  /* 0x000000ffff137224 */ /* 0x000fcc00028e0613 */
[----:B------:R-:W-:Y:S02]  /*0a20*/  USHF.L.U32 UR7, UR6, 0x6, URZ ;  /* 0x0000000606077899 */ /* 0x000fe4000800063f */
[----:B------:R-:W-:Y:S02]  /*0a30*/  ULEA UR6, UR14, UR5, 0xd ;  /* 0x000000050e067291 */ /* 0x000fe4000f8e683f */
[----:B------:R-:W-:Y:S02]  /*0a40*/  ULOP3.LUT UR7, UR7, 0x1c0, URZ, 0xc0, !UPT ;  /* 0x000001c007077892 */ /* 0x000fe4000f8ec03f */
[----:B------:R-:W-:Y:S02]  /*0a50*/  USHF.R.U32.HI UR8, URZ, 0x4, UR6 ;  /* 0x000000043f087899 */ /* 0x000fe40008011606 */
[----:B------:R-:W-:Y:S02]  /*0a60*/  UIADD3 UR6, UR6, 0x4000, URZ ;  /* 0x0000400006067890 */ /* 0x000fe4000fffe03f */
[----:B------:R-:W-:-:S02]  /*0a70*/  ULOP3.LUT UR8, UR8, 0x3fff, URZ, 0xc0, !UPT ;  /* 0x00003fff08087892 */ /* 0x000fc4000f8ec03f */
[----:B------:R-:W-:Y:S02]  /*0a80*/  USHF.R.U32.HI UR6, URZ, 0x4, UR6 ;  /* 0x000000043f067899 */ /* 0x000fe40008011606 */
[----:B------:R-:W-:Y:S02]  /*0a90*/  UIADD3 UR12, UP0, UR7, UR8, URZ ;  /* 0x00000008070c7290 */ /* 0x000fe4000ff1e03f */
[----:B------:R-:W-:Y:S02]  /*0aa0*/  ULOP3.LUT UR6, UR6, 0x3fff, URZ, 0xc0, !UPT ;  /* 0x00003fff06067892 */ /* 0x000fe4000f8ec03f */
[----:B------:R-:W-:Y:S02]  /*0ab0*/  UIADD3.X UR13, URZ, URZ, URZ, UP0, !UPT ;  /* 0x0000003f3f0d7290 */ /* 0x000fe400087fe43f */
[----:B------:R-:W-:Y:S02]  /*0ac0*/  ULOP3.LUT UR10, UR6, 0x2000000, URZ, 0xfc, !UPT ;  /* 0x02000000060a7892 */ /* 0x000fe4000f8efc3f */
[----:B------:R-:W-:-:S02]  /*0ad0*/  ULOP3.LUT UR8, UR12, 0x2000000, URZ, 0xfc, !UPT ;  /* 0x020000000c087892 */ /* 0x000fc4000f8efc3f */
[----:B------:R-:W-:Y:S01]  /*0ae0*/  ULOP3.LUT UR9, UR13, 0x80000020, URZ, 0xfc, !UPT ;  /* 0x800000200d097892 */ /* 0x000fe2000f8efc3f */
[----:B------:R-:W-:Y:S01]  /*0af0*/  UMOV UR7, URZ ;  /* 0x0000003f00077c82 */ /* 0x000fe20008000000 */
[----:B------:R-:W-:-:S04]  /*0b00*/  UISETP.GE.AND UP0, UPT, UR4, 0x2, UPT ;  /* 0x000000020400788c */ /* 0x000fc8000bf06270 */
[----:B------:R-:W-:-:S03]  /*0b10*/  USEL UR4, UR4, URZ, !UP0 ;  /* 0x0000003f04047287 */ /* 0x000fc6000c000000 */
[----:B------:R-:W-:Y:S01]  /*0b20*/  HGMMA.64x128x16.F32.BF16 R24, gdesc[UR8], R24 ;  /* 0x01e00000081879f0 */ /* 0x000fe20008701818 */
[----:B------:R-:W-:Y:S01]  /*0b30*/  UMOV UR8, 0x2000002 ;  /* 0x0200000200087882 */ /* 0x000fe20000000000 */
[----:B------:R-:W-:Y:S02]  /*0b40*/  UMOV UR9, 0x80000020 ;  /* 0x8000002000097882 */ /* 0x000fe40000000000 */
[----:B------:R-:W-:Y:S02]  /*0b50*/  UIADD3.64 UR10, UR6, UR8, URZ ;  /* 0x00000008060a7297 */ /* 0x000fe4000fffe03f */
[----:B------:R-:W-:Y:S02]  /*0b60*/  UIADD3.64 UR8, UR12, UR8, URZ ;  /* 0x000000080c087297 */ /* 0x000fe4000fffe03f */
[----:B------:R-:W-:-:S06]  /*0b70*/  ULEA UR6, UR4, UR5, 0xd ;  /* 0x0000000504067291 */ /* 0x000fcc000f8e683f */
[----:B------:R-:W-:Y:S02]  /*0b80*/  LEA R9, R14, UR6, 0x1 ;  /* 0x000000060e097c11 */ /* 0x000fe4000f8e08ff */
[----:B------:R-:W-:Y:S01]  /*0b90*/  LEA R11, R16, UR6, 0x1 ;  /* 0x00000006100b7c11 */ /* 0x000fe2000f8e08ff */
[----:B------:R-:W-:Y:S03]  /*0ba0*/  HGMMA.64x128x16.F32.BF16 R24, gdesc[UR8], R24, gsb0 ;  /* 0x01e00000081879f0 */ /* 0x000fe60008001818 */
[----:B------:R-:W-:Y:S02]  /*0bb0*/  WARPGROUP.DEPBAR.LE gsb0, 0x1 ;  /* 0x00008000000079c5 */ /* 0x000fe40000010100 */
[----:B------:R-:W-:Y:S06]  /*0bc0*/  BAR.SYNC.DEFER_BLOCKING 0x0 ;  /* 0x0000000000007b1d */ /* 0x000fec0000010000 */
[----:B------:R-:W-:Y:S01]  /*0bd0*/  @!PT LDS RZ, [RZ] ;  /* 0x00000000fffff984 */ /* 0x000fe20000000800 */
[----:B------:R-:W-:Y:S01]  /*0be0*/  @!PT LDS RZ, [RZ] ;  /* 0x00000000fffff984 */ /* 0x000fe20000000800 */
[----:B------:R-:W-:Y:S01]  /*0bf0*/  @!PT LDS RZ, [RZ] ;  /* 0x00000000fffff984 */ /* 0x000fe20000000800 */
[----:B------:R2:W-:Y:S02]  /*0c00*/  LDGSTS.E.BYPASS.128 [R9], desc[UR16][R6.64], P0 ;  /* 0x0000000006097fae */ /* 0x0005e40008101c50 */
[----:B--2---:R-:W-:Y:S01]  /*0c10*/  IMAD.MOV.U32 R6, RZ, RZ, R20 ;  /* 0x000000ffff067224 */ /* 0x004fe200078e0014 */
[----:B------:R-:W-:Y:S01]  /*0c20*/  IADD3 R20, P4, R20, 0x40, RZ ;  /* 0x0000004014147810 */ /* 0x000fe20007f9e0ff */
[----:B------:R-:W-:-:S04]  /*0c30*/  IMAD.MOV.U32 R7, RZ, RZ, R21 ;  /* 0x000000ffff077224 */ /* 0x000fc800078e0015 */
[----:B------:R-:W-:Y:S01]  /*0c40*/  IMAD.X R21, RZ, RZ, R21, P4 ;  /* 0x000000ffff157224 */ /* 0x000fe200020e0615 */
[----:B------:R2:W-:Y:S04]  /*0c50*/  LDGSTS.E.BYPASS.128 [R11], desc[UR16][R6.64], P0 ;  /* 0x00000000060b7fae */ /* 0x0005e80008101c50 */
[----:B------:R-:W0:Y:S01]  /*0c60*/  LDGDEPBAR ;  /* 0x00000000000079af */ /* 0x000e220000000000 */
[----:B--2---:R-:W-:Y:S01]  /*0c70*/  IMAD.MOV.U32 R6, RZ, RZ, R22 ;  /* 0x000000ffff067224 */ /* 0x004fe200078e0016 */
[----:B------:R-:W-:Y:S01]  /*0c80*/  IADD3 R22, P3, R22, 0x40, RZ ;  /* 0x0000004016167810 */ /* 0x000fe20007f7e0ff */
[----:B------:R-:W-:-:S04]  /*0c90*/  IMAD.MOV.U32 R7, RZ, RZ, R23 ;  /* 0x000000ffff077224 */ /* 0x000fc800078e0017 */
[----:B------:R-:W-:Y:S01]  /*0ca0*/  IMAD.X R23, RZ, RZ, R23, P3 ;  /* 0x000000ffff177224 */ /* 0x000fe200018e0617 */
[----:B------:R2:W-:Y:S02]  /*0cb0*/  LDGSTS.E.BYPASS.128 [R9+0x4000], desc[UR16][R6.64], P0 ;  /* 0x0400000006097fae */ /* 0x0005e40008101c50 */
[----:B--2---:R-:W-:Y:S01]  /*0cc0*/  IMAD.MOV.U32 R6, RZ, RZ, R88 ;  /* 0x000000ffff067224 */ /* 0x004fe200078e0058 */
[----:B------:R-:W-:Y:S01]  /*0cd0*/  IADD3 R88, P2, R88, 0x40, RZ ;  /* 0x0000004058587810 */ /* 0x000fe20007f5e0ff */
[----:B------:R-:W-:-:S04]  /*0ce0*/  IMAD.MOV.U32 R7, RZ, RZ, R89 ;  /* 0x000000ffff077224 */ /* 0x000fc800078e0059 */
[----:B------:R-:W-:Y:S01]  /*0cf0*/  IMAD.X R89, RZ, RZ, R89, P2 ;  /* 0x000000ffff597224 */ /* 0x000fe200010e0659 */
[----:B------:R2:W-:Y:S01]  /*0d00*/  LDGSTS.E.BYPASS.128 [R11+0x4000], desc[UR16][R6.64], P0 ;  /* 0x04000000060b7fae */ /* 0x0005e20008101c50 */
[----:B------:R-:W-:-:S03]  /*0d10*/  PLOP3.LUT P0, PT, PT, PT, PT, 0x8, 0x0 ;  /* 0x000000000000781c */ /* 0x000fc60003f0e170 */
[----:B------:R-:W0:Y:S01]  /*0d20*/  LDGDEPBAR ;  /* 0x00000000000079af */ /* 0x000e220000000000 */
[----:B------:R-:W-:Y:S09]  /*0d30*/  @P1 BRA `(.L_x_0) ;  /* 0xfffffff800fc1947 */ /* 0x000ff2000383ffff */
[----:B------:R-:W-:Y:S02]  /*0d40*/  WARPGROUP.DEPBAR.LE gsb0, 0x0 ;  /* 0x00008000000079c5 */ /* 0x000fe40000010000 */
[----:B------:R-:W-:-:S04]  /*0d50*/  DEPBAR.LE SB0, 0x0 ;  /* 0x000080000000791a */ /* 0x000fc80000000000 */
[----:B------:R-:W-:Y:S02]  /*0d60*/  SHF.R.U32.HI R8, RZ, 0x1, R0 ;  /* 0x00000001ff087819 */ /* 0x000fe40000011600 */
[----:B--2---:R-:W-:Y:S02]  /*0d70*/  LOP3.LUT R7, R0, 0xf, RZ, 0xc0, !PT ;  /* 0x0000000f00077812 */ /* 0x004fe400078ec0ff */
[----:B------:R-:W-:Y:S02]  /*0d80*/  LOP3.LUT R8, R8, 0x8, RZ, 0xc0, !PT ;  /* 0x0000000808087812 */ /* 0x000fe400078ec0ff */
[----:B------:R-:W-:Y:S02]  /*0d90*/  LOP3.LUT R6, R4, 0x7, RZ, 0xc0, !PT ;  /* 0x0000000704067812 */ /* 0x000fe400078ec0ff */
[----:B------:R-:W-:Y:S01]  /*0da0*/  F2FP.BF16.F32.PACK_AB R24, R25, R24 ;  /* 0x000000181918723e */ /* 0x000fe200000010ff */
[----:B------:R-:W-:Y:S01]  /*0db0*/  IMAD R7, R7, 0x88, R8 ;  /* 0x0000008807077824 */ /* 0x000fe200078e0208 */
[----:B------:R-:W-:Y:S01]  /*0dc0*/  F2FP.BF16.F32.PACK_AB R25, R27, R26 ;  /* 0x0000001a1b19723e */ /* 0x000fe200000010ff */
[C---:B------:R-:W-:Y:S01]  /*0dd0*/  IMAD.SHL.U32 R9, R6.reuse, 0x2, RZ ;  /* 0x0000000206097824 */ /* 0x040fe200078e00ff */
[----:B------:R-:W-:Y:S01]  /*0de0*/  F2FP.BF16.F32.PACK_AB R32, R33, R32 ;  /* 0x000000202120723e */ /* 0x000fe200000010ff */
[----:B------:R-:W-:Y:S01]  /*0df0*/  IMAD R7, R6, 0x880, R7 ;  /* 0x0000088006077824 */ /* 0x000fe200078e0207 */
[----:B------:R-:W-:-:S02]  /*0e00*/  F2FP.BF16.F32.PACK_AB R26, R29, R28 ;  /* 0x0000001c1d1a723e */ /* 0x000fc400000010ff */
[----:B------:R-:W-:Y:S02]  /*0e10*/  F2FP.BF16.F32.PACK_AB R27, R31, R30 ;  /* 0x0000001e1f1b723e */ /* 0x000fe400000010ff */
[----:B------:R-:W-:Y:S02]  /*0e20*/  F2FP.BF16.F32.PACK_AB R33, R35, R34 ;  /* 0x000000222321723e */ /* 0x000fe400000010ff */
[----:B------:R-:W-:Y:S02]  /*0e30*/  F2FP.BF16.F32.PACK_AB R40, R41, R40 ;  /* 0x000000282928723e */ /* 0x000fe400000010ff */
[----:B------:R-:W-:Y:S01]  /*0e40*/  LEA R7, R7, UR5, 0x1 ;  /* 0x0000000507077c11 */ /* 0x000fe2000f8e08ff */
[----:B------:R-:W-:Y:S01]  /*0e50*/  BAR.SYNC.DEFER_BLOCKING 0x0 ;  /* 0x0000000000007b1d */ /* 0x000fe20000010000 */
[----:B------:R-:W-:Y:S02]  /*0e60*/  F2FP.BF16.F32.PACK_AB R34, R37, R36 ;  /* 0x000000242522723e */ /* 0x000fe400000010ff */
[----:B------:R-:W-:-:S02]  /*0e70*/  F2FP.BF16.F32.PACK_AB R35, R39, R38 ;  /* 0x000000262723723e */ /* 0x000fc400000010ff */
[----:B------:R-:W-:Y:S02]  /*0e80*/  F2FP.BF16.F32.PACK_AB R41, R43, R42 ;  /* 0x0000002a2b29723e */ /* 0x000fe400000010ff */
[----:B------:R-:W-:Y:S02]  /*0e90*/  F2FP.BF16.F32.PACK_AB R48, R49, R48 ;  /* 0x000000303130723e */ /* 0x000fe400000010ff */
[----:B------:R-:W-:Y:S02]  /*0ea0*/  F2FP.BF16.F32.PACK_AB R42, R45, R44 ;  /* 0x0000002c2d2a723e */ /* 0x000fe400000010ff */
[----:B------:R-:W-:Y:S02]  /*0eb0*/  F2FP.BF16.F32.PACK_AB R43, R47, R46 ;  /* 0x0000002e2f2b723e */ /* 0x000fe400000010ff */
[----:B------:R-:W-:Y:S02]  /*0ec0*/  F2FP.BF16.F32.PACK_AB R49, R51, R50 ;  /* 0x000000323331723e */ /* 0x000fe400000010ff */
[----:B------:R-:W-:-:S02]  /*0ed0*/  F2FP.BF16.F32.PACK_AB R56, R57, R56 ;  /* 0x000000383938723e */ /* 0x000fc400000010ff */
[----:B------:R-:W-:Y:S02]  /*0ee0*/  F2FP.BF16.F32.PACK_AB R50, R53, R52 ;  /* 0x000000343532723e */ /* 0x000fe400000010ff */
[----:B------:R-:W-:Y:S02]  /*0ef0*/  F2FP.BF16.F32.PACK_AB R51, R55, R54 ;  /* 0x000000363733723e */ /* 0x000fe400000010ff */
[----:B------:R-:W-:Y:S02]  /*0f00*/  F2FP.BF16.F32.PACK_AB R57, R59, R58 ;  /* 0x0000003a3b39723e */ /* 0x000fe400000010ff */
[----:B------:R-:W-:Y:S01]  /*0f10*/  F2FP.BF16.F32.PACK_AB R64, R65, R64 ;  /* 0x000000404140723e */ /* 0x000fe200000010ff */
[----:B------:R2:W-:Y:S01]  /*0f20*/  STSM.16.M88.4 [R7], R24 ;  /* 0x0000001807007844 */ /* 0x0005e20000000200 */
[----:B------:R-:W-:Y:S02]  /*0f30*/  F2FP.BF16.F32.PACK_AB R58, R61, R60 ;  /* 0x0000003c3d3a723e */ /* 0x000fe400000010ff */
[----:B------:R-:W-:Y:S01]  /*0f40*/  F2FP.BF16.F32.PACK_AB R59, R63, R62 ;  /* 0x0000003e3f3b723e */ /* 0x000fe200000010ff */
[----:B------:R3:W-:Y:S01]  /*0f50*/  STSM.16.M88.4 [R7+0x20], R32 ;  /* 0x0000202007007844 */ /* 0x0007e20000000200 */
[----:B------:R-:W-:-:S02]  /*0f60*/  F2FP.BF16.F32.PACK_AB R65, R67, R66 ;  /* 0x000000424341723e */ /* 0x000fc400000010ff */
[----:B------:R-:W-:Y:S01]  /*0f70*/  F2FP.BF16.F32.PACK_AB R72, R73, R72 ;  /* 0x000000484948723e */ /* 0x000fe200000010ff */
[----:B------:R-:W-:Y:S01]  /*0f80*/  STSM.16.M88.4 [R7+0x40], R40 ;  /* 0x0000402807007844 */ /* 0x000fe20000000200 */
[----:B------:R-:W-:Y:S02]  /*0f90*/  F2FP.BF16.F32.PACK_AB R66, R69, R68 ;  /* 0x000000444542723e */ /* 0x000fe400000010ff */
[----:B------:R-:W-:Y:S01]  /*0fa0*/  F2FP.BF16.F32.PACK_AB R67, R71, R70 ;  /* 0x000000464743723e */ /* 0x000fe200000010ff */
[----:B------:R-:W-:Y:S01]  /*0fb0*/  STSM.16.M88.4 [R7+0x60], R48 ;  /* 0x0000603007007844 */ /* 0x000fe20000000200 */
[----:B------:R-:W-:Y:S02]  /*0fc0*/  F2FP.BF16.F32.PACK_AB R73, R75, R74 ;  /* 0x0000004a4b49723e */ /* 0x000fe400000010ff */
[----:B------:R-:W-:Y:S01]  /*0fd0*/  F2FP.BF16.F32.PACK_AB R80, R81, R80 ;  /* 0x000000505150723e */ /* 0x000fe200000010ff */
[----:B------:R-:W-:Y:S01]  /*0fe0*/  STSM.16.M88.4 [R7+0x80], R56 ;  /* 0x0000803807007844 */ /* 0x000fe20000000200 */
[----:B------:R-:W-:Y:S01]  /*0ff0*/  F2FP.BF16.F32.PACK_AB R74, R77, R76 ;  /* 0x0000004c4d4a723e */ /* 0x000fe200000010ff */
[----:B--2---:R-:W2:Y:S01]  /*1000*/  LDC.64 R24, c[0x0][0x220] ;  /* 0x00008800ff187b82 */ /* 0x004ea20000000a00 */
[----:B------:R-:W-:Y:S01]  /*1010*/  F2FP.BF16.F32.PACK_AB R75, R79, R78 ;  /* 0x0000004e4f4b723e */ /* 0x000fe200000010ff */
[----:B------:R-:W-:Y:S01]  /*1020*/  STSM.16.M88.4 [R7+0xa0], R64 ;  /* 0x0000a04007007844 */ /* 0x000fe20000000200 */
[----:B------:R-:W-:-:S02]  /*1030*/  F2FP.BF16.F32.PACK_AB R81, R83, R82 ;  /* 0x000000525351723e */ /* 0x000fc400000010ff */
[----:B------:R-:W-:Y:S01]  /*1040*/  F2FP.BF16.F32.PACK_AB R82, R85, R84 ;  /* 0x000000545552723e */ /* 0x000fe200000010ff */
[----:B------:R-:W-:Y:S01]  /*1050*/  STSM.16.M88.4 [R7+0xc0], R72 ;  /* 0x0000c04807007844 */ /* 0x000fe20000000200 */
[----:B------:R-:W-:Y:S02]  /*1060*/  F2FP.BF16.F32.PACK_AB R83, R87, R86 ;  /* 0x000000565753723e */ /* 0x000fe400000010ff */
[--C-:B------:R-:W-:Y:S02]  /*1070*/  SHF.R.U32.HI R4, RZ, 0x4, R0.reuse ;  /* 0x00000004ff047819 */ /* 0x100fe40000011600 */
[----:B------:R-:W-:Y:S01]  /*1080*/  LOP3.LUT R2, R2, 0x78, R5, 0xf8, !PT ;  /* 0x0000007802027812 */ /* 0x000fe200078ef805 */
[----:B------:R-:W-:Y:S01]  /*1090*/  STSM.16.M88.4 [R7+0xe0], R80 ;  /* 0x0000e05007007844 */ /* 0x000fe20000000200 */
[----:B------:R-:W-:Y:S02]  /*10a0*/  SGXT.U32 R4, R4, 0x1 ;  /* 0x000000010404781a */ /* 0x000fe40000000000 */
[----:B------:R-:W-:-:S02]  /*10b0*/  SHF.R.U32.HI R0, RZ, 0x4, R0 ;  /* 0x00000004ff007819 */ /* 0x000fc40000011600 */
[----:B------:R-:W-:Y:S02]  /*10c0*/  LOP3.LUT R9, R9, R4, RZ, 0xfc, !PT ;  /* 0x0000000409097212 */ /* 0x000fe400078efcff */
[----:B------:R-:W-:Y:S02]  /*10d0*/  LOP3.LUT R4, R5, 0x78, RZ, 0xc0, !PT ;  /* 0x0000007805047812 */ /* 0x000fe400078ec0ff */
[----:B------:R-:W-:Y:S01]  /*10e0*/  SGXT.U32 R0, R0, 0x4 ;  /* 0x000000040000781a */ /* 0x000fe20000000000 */
[----:B------:R-:W-:Y:S01]  /*10f0*/  BAR.SYNC.DEFER_BLOCKING 0x0 ;  /* 0x0000000000007b1d */ /* 0x000fe20000010000 */
[----:B------:R-:W-:Y:S01]  /*1100*/  ISETP.GE.AND P0, PT, R2, 0xc00, PT ;  /* 0x00000c000200780c */ /* 0x000fe20003f06270 */
[----:B------:R-:W-:Y:S01]  /*1110*/  IMAD R4, R9, 0x88, R4 ;  /* 0x0000008809047824 */ /* 0x000fe200078e0204 */
[----:B------:R-:W-:-:S04]  /*1120*/  LOP3.LUT R27, R0, R3, RZ, 0xfc, !PT ;  /* 0x00000003001b7212 */ /* 0x000fc800078efcff */
[----:B------:R-:W-:Y:S01]  /*1130*/  LEA R36, R4, UR5, 0x1 ;  /* 0x0000000504247c11 */ /* 0x000fe2000f8e08ff */
[C---:B------:R-:W-:Y:S01]  /*1140*/  IMAD R37, R27.reuse, 0xc00, R2 ;  /* 0x00000c001b257824 */ /* 0x040fe200078e0202 */
[C---:B------:R-:W-:Y:S02]  /*1150*/  ISETP.LT.AND P1, PT, R27.reuse, 0x1000, !P0 ;  /* 0x000010001b00780c */ /* 0x040fe40004721270 */
[----:B------:R-:W-:Y:S01]  /*1160*/  LOP3.LUT R3, R27, 0x20, RZ, 0xfc, !PT ;  /* 0x000000201b037812 */ /* 0x000fe200078efcff */
[----:B------:R-:W-:Y:S01]  /*1170*/  VIADD R29, R37, 0xc000 ;  /* 0x0000c000251d7836 */ /* 0x000fe20000000000 */
[----:B------:R-:W-:Y:S01]  /*1180*/  LOP3.LUT R2, R27, 0x30, RZ, 0xfc, !PT ;  /* 0x000000301b027812 */ /* 0x000fe200078efcff */
[----:B------:R-:W-:Y:S01]  /*1190*/  VIADD R31, R37, 0x24000 ;  /* 0x00024000251f7836 */ /* 0x000fe20000000000 */
[----:B------:R-:W-:Y:S01]  /*11a0*/  LOP3.LUT R26, R27, 0x10, RZ, 0xfc, !PT ;  /* 0x000000101b1a7812 */ /* 0x000fe200078efcff */
[----:B---3--:R-:W-:Y:S01]  /*11b0*/  VIADD R33, R37, 0x30000 ;  /* 0x0003000025217836 */ /* 0x008fe20000000000 */
[----:B------:R-:W-:Y:S01]  /*11c0*/  LOP3.LUT R0, R27, 0x40, RZ, 0xfc, !PT ;  /* 0x000000401b007812 */ /* 0x000fe200078efcff */
[----:B------:R-:W-:Y:S01]  /*11d0*/  VIADD R35, R37, 0x3c000 ;  /* 0x0003c00025237836 */ /* 0x000fe20000000000 */
[----:B------:R-:W-:Y:S01]  /*11e0*/  ISETP.LT.AND P5, PT, R3, 0x1000, !P0 ;  /* 0x000010000300780c */ /* 0x000fe200047a1270 */
[C---:B------:R-:W-:Y:S01]  /*11f0*/  VIADD R39, R37.reuse, 0x48000 ;  /* 0x0004800025277836 */ /* 0x040fe20000000000 */
[----:B------:R-:W-:Y:S01]  /*1200*/  ISETP.LT.AND P4, PT, R2, 0x1000, !P0 ;  /* 0x000010000200780c */ /* 0x000fe20004781270 */
[----:B--2---:R-:W-:Y:S01]  /*1210*/  IMAD.WIDE R2, R37, 0x2, R24 ;  /* 0x0000000225027825 */ /* 0x004fe200078e0218 */
[----:B------:R-:W-:Y:S01]  /*1220*/  ISETP.LT.AND P6, PT, R26, 0x1000, !P0 ;  /* 0x000010001a00780c */ /* 0x000fe200047c1270 */
[----:B------:R-:W2:Y:S01]  /*1230*/  LDS.128 R44, [R36] ;  /* 0x00000000242c7984 */ /* 0x000ea20000000c00 */
[----:B------:R-:W-:-:S02]  /*1240*/  LOP3.LUT R30, R27, 0x50, RZ, 0xfc, !PT ;  /* 0x000000501b1e7812 */ /* 0x000fc400078efcff */
[----:B------:R-:W-:Y:S01]  /*1250*/  ISETP.LT.AND P3, PT, R0, 0x1000, !P0 ;  /* 0x000010000000780c */ /* 0x000fe20004761270 */
[----:B------:R-:W3:Y:S01]  /*1260*/  LDS.128 R52, [R36+0x1100] ;  /* 0x0011000024347984 */ /* 0x000ee20000000c00 */
[C---:B------:R-:W-:Y:S02]  /*1270*/  LOP3.LUT R28, R27.reuse, 0x60, RZ, 0xfc, !PT ;  /* 0x000000601b1c7812 */ /* 0x040fe400078efcff */
[----:B------:R-:W-:Y:S01]  /*1280*/  LOP3.LUT R0, R27, 0x70, RZ, 0xfc, !PT ;  /* 0x000000701b007812 */ /* 0x000fe200078efcff */
[----:B------:R-:W4:Y:S01]  /*1290*/  LDS.128 R20, [R36+0x2200] ;  /* 0x0022000024147984 */ /* 0x000f220000000c00 */
[----:B------:R-:W-:Y:S01]  /*12a0*/  IMAD.WIDE R26, R29, 0x2, R24 ;  /* 0x000000021d1a7825 */ /* 0x000fe200078e0218 */
[----:B------:R-:W-:Y:S02]  /*12b0*/  ISETP.LT.AND P2, PT, R30, 0x1000, !P0 ;  /* 0x000010001e00780c */ /* 0x000fe40004741270 */
[----:B------:R-:W5:Y:S01]  /*12c0*/  LDS.128 R16, [R36+0x3300] ;  /* 0x0033000024107984 */ /* 0x000f620000000c00 */
[----:B------:R-:W-:-:S02]  /*12d0*/  VIADD R29, R37, 0x18000 ;  /* 0x00018000251d7836 */ /* 0x000fc40000000000 */
[--C-:B------:R-:W-:Y:S01]  /*12e0*/  IMAD.WIDE R30, R31, 0x2, R24.reuse ;  /* 0x000000021f1e7825 */ /* 0x100fe200078e0218 */
[----:B------:R-:W5:Y:S04]  /*12f0*/  LDS.128 R12, [R36+0x4400] ;  /* 0x00440000240c7984 */ /* 0x000f680000000c00 */
[----:B------:R-:W5:Y:S04]  /*1300*/  LDS.128 R8, [R36+0x5500] ;  /* 0x0055000024087984 */ /* 0x000f680000000c00 */
[----:B------:R-:W5:Y:S04]  /*1310*/  LDS.128 R4, [R36+0x6600] ;  /* 0x0066000024047984 */ /* 0x000f680000000c00 */
[----:B--2---:R2:W-:Y:S01]  /*1320*/  @P1 STG.E.128 desc[UR16][R2.64], R44 ;  /* 0x0000002c02001986 */ /* 0x0045e2000c101d10 */
[----:B------:R-:W-:Y:S01]  /*1330*/  ISETP.LT.AND P1, PT, R28, 0x1000, !P0 ;  /* 0x000010001c00780c */ /* 0x000fe20004721270 */
[--C-:B------:R-:W-:Y:S01]  /*1340*/  IMAD.WIDE R28, R29, 0x2, R24.reuse ;  /* 0x000000021d1c7825 */ /* 0x100fe200078e0218 */
[----:B------:R-:W-:Y:S01]  /*1350*/  ISETP.LT.AND P0, PT, R0, 0x1000, !P0 ;  /* 0x000010000000780c */ /* 0x000fe20004701270 */
[----:B---3--:R3:W-:Y:S04]  /*1360*/  @P6 STG.E.128 desc[UR16][R26.64], R52 ;  /* 0x000000341a006986 */ /* 0x0087e8000c101d10 */
[----:B----4-:R3:W-:Y:S04]  /*1370*/  @P5 STG.E.128 desc[UR16][R28.64], R20 ;  /* 0x000000141c005986 */ /* 0x0107e8000c101d10 */
[----:B-1---5:R3:W-:Y:S01]  /*1380*/  @P4 STG.E.128 desc[UR16][R30.64], R16 ;  /* 0x000000101e004986 */ /* 0x0227e2000c101d10 */
[----:B--2---:R-:W-:-:S04]  /*1390*/  IMAD.WIDE R2, R33, 0x2, R24 ;  /* 0x0000000221027825 */ /* 0x004fc800078e0218 */
[--C-:B------:R-:W-:Y:S01]  /*13a0*/  IMAD.WIDE R32, R35, 0x2, R24.reuse ;  /* 0x0000000223207825 */ /* 0x100fe200078e0218 */
[----:B------:R3:W-:Y:S03]  /*13b0*/  @P3 STG.E.128 desc[UR16][R2.64], R12 ;  /* 0x0000000c02003986 */ /* 0x0007e6000c101d10 */
[----:B------:R-:W-:Y:S01]  /*13c0*/  IMAD.WIDE R34, R39, 0x2, R24 ;  /* 0x0000000227227825 */ /* 0x000fe200078e0218 */
[----:B------:R3:W-:Y:S04]  /*13d0*/  @P2 STG.E.128 desc[UR16][R32.64], R8 ;  /* 0x0000000820002986 */ /* 0x0007e8000c101d10 */
[----:B------:R3:W-:Y:S01]  /*13e0*/  @P1 STG.E.128 desc[UR16][R34.64], R4 ;  /* 0x0000000422001986 */ /* 0x0007e2000c101d10 */
[----:B------:R-:W-:Y:S05]  /*13f0*/  @!P0 EXIT ;  /* 0x000000000000894d */ /* 0x000fea0003800000 */
[----:B---3--:R-:W1:Y:S01]  /*1400*/  LDS.128 R4, [R36+0x7700] ;  /* 0x0077000024047984 */ /* 0x008e620000000c00 */
[----:B------:R-:W-:-:S04]  /*1410*/  VIADD R37, R37, 0x54000 ;  /* 0x0005400025257836 */ /* 0x000fc80000000000 */
[----:B------:R-:W-:-:S05]  /*1420*/  IMAD.WIDE R24, R37, 0x2, R24 ;  /* 0x0000000225187825 */ /* 0x000fca00078e0218 */
[----:B-1----:R-:W-:Y:S01]  /*1430*/  STG.E.128 desc[UR16][R24.64], R4 ;  /* 0x0000000418007986 */ /* 0x002fe2000c101d10 */
[----:B------:R-:W-:Y:S05]  /*1440*/  EXIT ;  /* 0x000000000000794d */ /* 0x000fea0003800000 */
.L_x_1:
[----:B------:R-:W-:-:S00]  /*1450*/  BRA `(.L_x_1) ;  /* 0xfffffffc00fc7947 */ /* 0x000fc0000383ffff */
[----:B------:R-:W-:-:S00]  /*1460*/  NOP ;  /* 0x0000000000007918 */ /* 0x000fc00000000000 */
        /* <DEDUP_REMOVED lines=9> */
.L_x_2:


//--------------------- .nv.shared.triton_mm      --------------------------
	.section	.nv.shared.triton_mm,"aw",@nobits
	.sectionflags	@""
	.align	16
	.zero		1024


//--------------------- .nv.constant0.triton_mm   --------------------------
	.section	.nv.constant0.triton_mm,"a",@progbits
	.sectionflags	@""
	.align	4
.nv.constant0.triton_mm:
	.zero		552
